//
// Generated by NVIDIA NVVM Compiler
//
// Compiler Build ID: CL-36424714
// Cuda compilation tools, release 13.0, V13.0.88
// Based on NVVM 20.0.0
//

.version 9.0
.target sm_100
.address_size 64

	// .globl	_Z6decodePhS_PyS_i

.visible .entry _Z6decodePhS_PyS_i(
	.param .u64 .ptr .align 1 _Z6decodePhS_PyS_i_param_0,
	.param .u64 .ptr .align 1 _Z6decodePhS_PyS_i_param_1,
	.param .u64 .ptr .align 1 _Z6decodePhS_PyS_i_param_2,
	.param .u64 .ptr .align 1 _Z6decodePhS_PyS_i_param_3,
	.param .u32 _Z6decodePhS_PyS_i_param_4
)
{
	.reg .pred 	%p<8>;
	.reg .b16 	%rs<11>;
	.reg .b32 	%r<33>;
	.reg .b64 	%rd<46>;

	ld.param.u64 	%rd20, [_Z6decodePhS_PyS_i_param_0];
	ld.param.u64 	%rd18, [_Z6decodePhS_PyS_i_param_1];
	ld.param.u64 	%rd19, [_Z6decodePhS_PyS_i_param_2];
	ld.param.u64 	%rd21, [_Z6decodePhS_PyS_i_param_3];
	ld.param.u32 	%r11, [_Z6decodePhS_PyS_i_param_4];
	cvta.to.global.u64 	%rd1, %rd21;
	cvta.to.global.u64 	%rd2, %rd20;
	mov.u32 	%r13, %ntid.x;
	mov.u32 	%r14, %ctaid.x;
	mov.u32 	%r15, %tid.x;
	mad.lo.s32 	%r1, %r13, %r14, %r15;
	ld.global.u8 	%r2, [%rd2];
	setp.eq.s32 	%p1, %r1, 0;
	mov.b32 	%r31, 0;
	@%p1 bra 	$L__BB0_2;
	mul.lo.s32 	%r16, %r1, 3;
	cvt.s64.s32 	%rd22, %r16;
	add.s64 	%rd23, %rd2, %rd22;
	ld.global.u8 	%r17, [%rd23];
	ld.global.u8 	%rs5, [%rd23+-1];
	mul.wide.u16 	%r18, %rs5, 256;
	or.b32  	%r19, %r18, %r17;
	ld.global.u8 	%r20, [%rd23+-2];
	shl.b32 	%r21, %r20, 16;
	or.b32  	%r31, %r19, %r21;
$L__BB0_2:
	setp.eq.s32 	%p2, %r1, 0;
	mul.lo.s32 	%r22, %r1, 3;
	cvt.s64.s32 	%rd24, %r22;
	add.s64 	%rd25, %rd2, %rd24;
	ld.global.u8 	%r23, [%rd25+3];
	ld.global.u8 	%rs6, [%rd25+2];
	mul.wide.u16 	%r24, %rs6, 256;
	or.b32  	%r25, %r24, %r23;
	ld.global.u8 	%r26, [%rd25+1];
	shl.b32 	%r27, %r26, 16;
	or.b32  	%r5, %r25, %r27;
	mul.lo.s32 	%r28, %r11, %r1;
	cvt.s64.s32 	%rd26, %r28;
	cvta.to.global.u64 	%rd27, %rd18;
	add.s64 	%rd43, %rd27, %rd26;
	@%p2 bra 	$L__BB0_4;
	mad.lo.s32 	%r29, %r2, 3, %r1;
	cvt.s64.s32 	%rd28, %r29;
	add.s64 	%rd29, %rd2, %rd28;
	ld.global.u8 	%rd30, [%rd29];
	add.s64 	%rd43, %rd43, %rd30;
$L__BB0_4:
	shl.b32 	%r6, %r2, 2;
	setp.ge.u32 	%p3, %r31, %r5;
	@%p3 bra 	$L__BB0_14;
	cvta.to.global.u64 	%rd6, %rd19;
	cvt.u64.u32 	%rd7, %r6;
$L__BB0_6:
	cvt.u64.u32 	%rd31, %r31;
	add.s64 	%rd32, %rd7, %rd31;
	add.s64 	%rd9, %rd2, %rd32;
	ld.global.u8 	%rs1, [%rd9];
	setp.eq.s16 	%p4, %rs1, 255;
	@%p4 bra 	$L__BB0_12;
	cvt.u64.u16 	%rd10, %rs1;
	add.s64 	%rd33, %rd1, %rd10;
	ld.global.u8 	%rs2, [%rd33];
	setp.eq.s16 	%p5, %rs2, 0;
	mov.b16 	%rs10, 0;
	@%p5 bra 	$L__BB0_11;
	cvt.u64.u16 	%rd11, %rs2;
	shl.b64 	%rd35, %rd10, 3;
	add.s64 	%rd12, %rd6, %rd35;
	mov.b64 	%rd44, 0;
$L__BB0_9:
	add.s64 	%rd36, %rd12, %rd44;
	ld.global.u8 	%rs8, [%rd36];
	add.s64 	%rd37, %rd43, %rd44;
	st.global.u8 	[%rd37], %rs8;
	add.s64 	%rd44, %rd44, 1;
	setp.lt.u64 	%p6, %rd44, %rd11;
	@%p6 bra 	$L__BB0_9;
	ld.global.u8 	%rd38, [%rd9];
	add.s64 	%rd39, %rd1, %rd38;
	ld.global.u8 	%rs10, [%rd39];
$L__BB0_11:
	cvt.u64.u16 	%rd40, %rs10;
	and.b64  	%rd45, %rd40, 255;
	bra.uni 	$L__BB0_13;
$L__BB0_12:
	add.s32 	%r31, %r31, 1;
	ld.global.u8 	%rs9, [%rd9+1];
	st.global.u8 	[%rd43], %rs9;
	mov.b64 	%rd45, 1;
$L__BB0_13:
	add.s64 	%rd43, %rd43, %rd45;
	add.s32 	%r31, %r31, 1;
	setp.lt.s32 	%p7, %r31, %r5;
	@%p7 bra 	$L__BB0_6;
$L__BB0_14:
	ret;

}


// ===== COMPILED SASS (sm_100) =====

	.target	sm_100

	.elftype	@"ET_EXEC"


//--------------------- .note.nv.tkinfo           --------------------------
	.section	.note.nv.tkinfo,"",@"SHT_NOTE"
	.sectionflags	@"SHF_NOTE_NV_TKINFO"
	.tkinfo
        /*0018*/ 	.word	0x00000002
        /*0030*/ 	.string	""
        /*0030*/ 	.string	"ptxas"
        /*0030*/ 	.string	"Cuda compilation tools, release 13.0, V13.0.88"
        /*0030*/ 	.string	"Build cuda_13.0.r13.0/compiler.36424714_0"
        /*0030*/ 	.string	"-arch sm_100 -m 64 "



//--------------------- .note.nv.cuinfo           --------------------------
	.section	.note.nv.cuinfo,"",@"SHT_NOTE"
	.sectionflags	@"SHF_NOTE_NV_CUINFO"
        /*0018*/ 	.short	0x0002
        /*001a*/ 	.short	0x0064
        /*001c*/ 	.short	0x0082
	.zero		2


//--------------------- .nv.info                  --------------------------
	.section	.nv.info,"",@"SHT_CUDA_INFO"
	.align	4


	//----- nvinfo : EIATTR_REGCOUNT
	.align		4
        /*0000*/ 	.byte	0x04, 0x2f
        /*0002*/ 	.short	(.L_1 - .L_0)
	.align		4
.L_0:
        /*0004*/ 	.word	index@(_Z6decodePhS_PyS_i)
        /*0008*/ 	.word	0x00000016


	//----- nvinfo : EIATTR_FRAME_SIZE
	.align		4
.L_1:
        /*000c*/ 	.byte	0x04, 0x11
        /*000e*/ 	.short	(.L_3 - .L_2)
	.align		4
.L_2:
        /*0010*/ 	.word	index@(_Z6decodePhS_PyS_i)
        /*0014*/ 	.word	0x00000000


	//----- nvinfo : EIATTR_MIN_STACK_SIZE
	.align		4
.L_3:
        /*0018*/ 	.byte	0x04, 0x12
        /*001a*/ 	.short	(.L_5 - .L_4)
	.align		4
.L_4:
        /*001c*/ 	.word	index@(_Z6decodePhS_PyS_i)
        /*0020*/ 	.word	0x00000000
.L_5:


//--------------------- .nv.compat                --------------------------
	.section	.nv.compat,"",@"SHT_CUDA_COMPAT_INFO"
	.align	4
        /*0000*/ 	.byte	0x02, 0x09, 0x00, 0x00, 0x02, 0x02, 0x01, 0x00, 0x02, 0x05, 0x05, 0x00, 0x03, 0x07, 0x01, 0x01
        /*0010*/ 	.byte	0x02, 0x03, 0x00, 0x00, 0x02, 0x06, 0x01, 0x00, 0x04, 0x0b, 0x08, 0x00, 0x09, 0x00, 0x00, 0x00
        /*0020*/ 	.byte	0x00, 0x00, 0x00, 0x00


//--------------------- .nv.info._Z6decodePhS_PyS_i --------------------------
	.section	.nv.info._Z6decodePhS_PyS_i,"",@"SHT_CUDA_INFO"
	.sectionflags	@""
	.align	4


	//----- nvinfo : EIATTR_CUDA_API_VERSION
	.align		4
        /*0000*/ 	.byte	0x04, 0x37
        /*0002*/ 	.short	(.L_7 - .L_6)
.L_6:
        /*0004*/ 	.word	0x00000082


	//----- nvinfo : EIATTR_KPARAM_INFO
	.align		4
.L_7:
        /*0008*/ 	.byte	0x04, 0x17
        /*000a*/ 	.short	(.L_9 - .L_8)
.L_8:
        /*000c*/ 	.word	0x00000000
        /*0010*/ 	.short	0x0004
        /*0012*/ 	.short	0x0020
        /*0014*/ 	.byte	0x00, 0xf0, 0x11, 0x00


	//----- nvinfo : EIATTR_KPARAM_INFO
	.align		4
.L_9:
        /*0018*/ 	.byte	0x04, 0x17
        /*001a*/ 	.short	(.L_11 - .L_10)
.L_10:
        /*001c*/ 	.word	0x00000000
        /*0020*/ 	.short	0x0003
        /*0022*/ 	.short	0x0018
        /*0024*/ 	.byte	0x00, 0xf5, 0x21, 0x00


	//----- nvinfo : EIATTR_KPARAM_INFO
	.align		4
.L_11:
        /*0028*/ 	.byte	0x04, 0x17
        /*002a*/ 	.short	(.L_13 - .L_12)
.L_12:
        /*002c*/ 	.word	0x00000000
        /*0030*/ 	.short	0x0002
        /*0032*/ 	.short	0x0010
        /*0034*/ 	.byte	0x00, 0xf5, 0x21, 0x00


	//----- nvinfo : EIATTR_KPARAM_INFO
	.align		4
.L_13:
        /*0038*/ 	.byte	0x04, 0x17
        /*003a*/ 	.short	(.L_15 - .L_14)
.L_14:
        /*003c*/ 	.word	0x00000000
        /*0040*/ 	.short	0x0001
        /*0042*/ 	.short	0x0008
        /*0044*/ 	.byte	0x00, 0xf5, 0x21, 0x00


	//----- nvinfo : EIATTR_KPARAM_INFO
	.align		4
.L_15:
        /*0048*/ 	.byte	0x04, 0x17
        /*004a*/ 	.short	(.L_17 - .L_16)
.L_16:
        /*004c*/ 	.word	0x00000000
        /*0050*/ 	.short	0x0000
        /*0052*/ 	.short	0x0000
        /*0054*/ 	.byte	0x00, 0xf5, 0x21, 0x00


	//----- nvinfo : EIATTR_SPARSE_MMA_MASK
	.align		4
.L_17:
        /*0058*/ 	.byte	0x03, 0x50
        /*005a*/ 	.short	0x0000


	//----- nvinfo : EIATTR_MAXREG_COUNT
	.align		4
        /*005c*/ 	.byte	0x03, 0x1b
        /*005e*/ 	.short	0x00ff


	//----- nvinfo : EIATTR_MERCURY_ISA_VERSION
	.align		4
        /*0060*/ 	.byte	0x03, 0x5f
        /*0062*/ 	.short	0x0101


	//----- nvinfo : EIATTR_VRC_CTA_INIT_COUNT
	.align		4
        /*0064*/ 	.byte	0x02, 0x4a
	.zero		1
	.zero		1


	//----- nvinfo : EIATTR_EXIT_INSTR_OFFSETS
	.align		4
        /*0068*/ 	.byte	0x04, 0x1c
        /*006a*/ 	.short	(.L_19 - .L_18)


	//   ....[0]....
.L_18:
        /*006c*/ 	.word	0x00000250


	//   ....[1]....
        /*0070*/ 	.word	0x000005d0


	//----- nvinfo : EIATTR_CRS_STACK_SIZE
	.align		4
.L_19:
        /*0074*/ 	.byte	0x04, 0x1e
        /*0076*/ 	.short	(.L_21 - .L_20)
.L_20:
        /*0078*/ 	.word	0x00000000


	//----- nvinfo : EIATTR_CBANK_PARAM_SIZE
	.align		4
.L_21:
        /*007c*/ 	.byte	0x03, 0x19
        /*007e*/ 	.short	0x0024


	//----- nvinfo : EIATTR_PARAM_CBANK
	.align		4
        /*0080*/ 	.byte	0x04, 0x0a
        /*0082*/ 	.short	(.L_23 - .L_22)
	.align		4
.L_22:
        /*0084*/ 	.word	index@(.nv.constant0._Z6decodePhS_PyS_i)
        /*0088*/ 	.short	0x0380
        /*008a*/ 	.short	0x0024


	//----- nvinfo : EIATTR_SW_WAR
	.align		4
.L_23:
        /*008c*/ 	.byte	0x04, 0x36
        /*008e*/ 	.short	(.L_25 - .L_24)
.L_24:
        /*0090*/ 	.word	0x00000008
.L_25:


//--------------------- .nv.callgraph             --------------------------
	.section	.nv.callgraph,"",@"SHT_CUDA_CALLGRAPH"
	.align	4
	.sectionentsize	8
	.align		4
        /*0000*/ 	.word	0x00000000
	.align		4
        /*0004*/ 	.word	0xffffffff
	.align		4
        /*0008*/ 	.word	0x00000000
	.align		4
        /*000c*/ 	.word	0xfffffffe
	.align		4
        /*0010*/ 	.word	0x00000000
	.align		4
        /*0014*/ 	.word	0xfffffffd
	.align		4
        /*0018*/ 	.word	0x00000000
	.align		4
        /*001c*/ 	.word	0xfffffffc


//--------------------- .text._Z6decodePhS_PyS_i  --------------------------
	.section	.text._Z6decodePhS_PyS_i,"ax",@progbits
	.align	128
        .global         _Z6decodePhS_PyS_i
        .type           _Z6decodePhS_PyS_i,@function
        .size           _Z6decodePhS_PyS_i,(.L_x_9 - _Z6decodePhS_PyS_i)
        .other          _Z6decodePhS_PyS_i,@"STO_CUDA_ENTRY STV_DEFAULT"
_Z6decodePhS_PyS_i:
.text._Z6decodePhS_PyS_i:
[----:B------:R-:W-:Y:S08]  /*0000*/  LDC R1, c[0x0][0x37c] ;  /* 0x0000df00ff017b82 */ /* 0x000ff00000000800 */
[----:B------:R-:W0:Y:S01]  /*0010*/  LDC.64 R2, c[0x0][0x380] ;  /* 0x0000e000ff027b82 */ /* 0x000e220000000a00 */
[----:B------:R-:W0:Y:S01]  /*0020*/  LDCU.64 UR4, c[0x0][0x358] ;  /* 0x00006b00ff0477ac */ /* 0x000e220008000a00 */
[----:B------:R-:W1:Y:S01]  /*0030*/  S2R R4, SR_CTAID.X ;  /* 0x0000000000047919 */ /* 0x000e620000002500 */
[----:B------:R-:W1:Y:S01]  /*0040*/  S2R R5, SR_TID.X ;  /* 0x0000000000057919 */ /* 0x000e620000002100 */
[----:B------:R-:W1:Y:S01]  /*0050*/  LDCU UR6, c[0x0][0x360] ;  /* 0x00006c00ff0677ac */ /* 0x000e620008000800 */
[----:B------:R-:W2:Y:S01]  /*0060*/  LDCU.128 UR8, c[0x0][0x380] ;  /* 0x00007000ff0877ac */ /* 0x000ea20008000c00 */
[----:B0-----:R-:W3:Y:S01]  /*0070*/  LDG.E.U8 R11, desc[UR4][R2.64] ;  /* 0x00000004020b7981 */ /* 0x001ee2000c1e1100 */
[----:B-1----:R-:W-:Y:S01]  /*0080*/  IMAD R4, R4, UR6, R5 ;  /* 0x0000000604047c24 */ /* 0x002fe2000f8e0205 */
[----:B------:R-:W0:Y:S03]  /*0090*/  LDCU UR6, c[0x0][0x3a0] ;  /* 0x00007400ff0677ac */ /* 0x000e260008000800 */
[C---:B------:R-:W-:Y:S01]  /*00a0*/  IMAD R0, R4.reuse, 0x3, RZ ;  /* 0x0000000304007824 */ /* 0x040fe200078e02ff */
[----:B------:R-:W-:-:S04]  /*00b0*/  ISETP.NE.AND P0, PT, R4, RZ, PT ;  /* 0x000000ff0400720c */ /* 0x000fc80003f05270 */
[----:B--2---:R-:W-:-:S04]  /*00c0*/  IADD3 R8, P2, PT, R0, UR8, RZ ;  /* 0x0000000800087c10 */ /* 0x004fc8000ff5e0ff */
[----:B------:R-:W-:-:S05]  /*00d0*/  LEA.HI.X.SX32 R9, R0, UR9, 0x1, P2 ;  /* 0x0000000900097c11 */ /* 0x000fca00090f0eff */
[----:B------:R-:W1:Y:S01]  /*00e0*/  @P0 LDC.64 R6, c[0x0][0x380] ;  /* 0x0000e000ff060b82 */ /* 0x000e620000000a00 */
[----:B------:R-:W2:Y:S04]  /*00f0*/  LDG.E.U8 R12, desc[UR4][R8.64+0x3] ;  /* 0x00000304080c7981 */ /* 0x000ea8000c1e1100 */
[----:B------:R-:W2:Y:S04]  /*0100*/  LDG.E.U8 R13, desc[UR4][R8.64+0x2] ;  /* 0x00000204080d7981 */ /* 0x000ea8000c1e1100 */
[----:B------:R-:W4:Y:S01]  /*0110*/  LDG.E.U8 R15, desc[UR4][R8.64+0x1] ;  /* 0x00000104080f7981 */ /* 0x000f22000c1e1100 */
[----:B-1----:R-:W-:-:S04]  /*0120*/  @P0 IADD3 R6, P1, PT, R0, R6, RZ ;  /* 0x0000000600060210 */ /* 0x002fc80007f3e0ff */
[----:B------:R-:W-:-:S05]  /*0130*/  @P0 LEA.HI.X.SX32 R7, R0, R7, 0x1, P1 ;  /* 0x0000000700070211 */ /* 0x000fca00008f0eff */
[----:B------:R-:W5:Y:S04]  /*0140*/  @P0 LDG.E.U8 R0, desc[UR4][R6.64] ;  /* 0x0000000406000981 */ /* 0x000f68000c1e1100 */
[----:B------:R-:W5:Y:S04]  /*0150*/  @P0 LDG.E.U8 R5, desc[UR4][R6.64+-0x1] ;  /* 0xffffff0406050981 */ /* 0x000f68000c1e1100 */
[----:B------:R0:W4:Y:S01]  /*0160*/  @P0 LDG.E.U8 R10, desc[UR4][R6.64+-0x2] ;  /* 0xfffffe04060a0981 */ /* 0x000122000c1e1100 */
[----:B---3--:R-:W-:-:S05]  /*0170*/  @P0 IMAD R3, R11, 0x3, R4 ;  /* 0x000000030b030824 */ /* 0x008fca00078e0204 */
[----:B------:R-:W-:-:S04]  /*0180*/  @P0 IADD3 R2, P1, PT, R3, UR8, RZ ;  /* 0x0000000803020c10 */ /* 0x000fc8000ff3e0ff */
[----:B------:R-:W-:-:S06]  /*0190*/  @P0 LEA.HI.X.SX32 R3, R3, UR9, 0x1, P1 ;  /* 0x0000000903030c11 */ /* 0x000fcc00088f0eff */
[----:B------:R-:W3:Y:S01]  /*01a0*/  @P0 LDG.E.U8 R3, desc[UR4][R2.64] ;  /* 0x0000000402030981 */ /* 0x000ee2000c1e1100 */
[----:B0-----:R-:W-:Y:S02]  /*01b0*/  IMAD R6, R4, UR6, RZ ;  /* 0x0000000604067c24 */ /* 0x001fe4000f8e02ff */
[----:B--2---:R-:W-:-:S03]  /*01c0*/  IMAD R12, R13, 0x100, R12 ;  /* 0x000001000d0c7824 */ /* 0x004fc600078e020c */
[----:B------:R-:W-:-:S04]  /*01d0*/  IADD3 R4, P2, PT, R6, UR10, RZ ;  /* 0x0000000a06047c10 */ /* 0x000fc8000ff5e0ff */
[----:B------:R-:W-:Y:S01]  /*01e0*/  LEA.HI.X.SX32 R9, R6, UR11, 0x1, P2 ;  /* 0x0000000b06097c11 */ /* 0x000fe200090f0eff */
[----:B-----5:R-:W-:Y:S02]  /*01f0*/  @P0 IMAD R5, R5, 0x100, R0 ;  /* 0x0000010005050824 */ /* 0x020fe400078e0200 */
[----:B------:R-:W-:Y:S02]  /*0200*/  IMAD.MOV.U32 R0, RZ, RZ, RZ ;  /* 0x000000ffff007224 */ /* 0x000fe400078e00ff */
[----:B----4-:R-:W-:Y:S02]  /*0210*/  @P0 IMAD R0, R10, 0x10000, R5 ;  /* 0x000100000a000824 */ /* 0x010fe400078e0205 */
[----:B------:R-:W-:-:S05]  /*0220*/  IMAD R5, R15, 0x10000, R12 ;  /* 0x000100000f057824 */ /* 0x000fca00078e020c */
[----:B------:R-:W-:Y:S02]  /*0230*/  ISETP.GE.U32.AND P1, PT, R0, R5, PT ;  /* 0x000000050000720c */ /* 0x000fe40003f26070 */
[----:B---3--:R-:W-:-:S11]  /*0240*/  @P0 IADD3 R4, P2, PT, R3, R4, RZ ;  /* 0x0000000403040210 */ /* 0x008fd60007f5e0ff */
[----:B------:R-:W-:Y:S05]  /*0250*/  @P1 EXIT ;  /* 0x000000000000194d */ /* 0x000fea0003800000 */
[----:B------:R-:W-:Y:S02]  /*0260*/  @P0 IMAD.X R9, RZ, RZ, R9, P2 ;  /* 0x000000ffff090224 */ /* 0x000fe400010e0609 */
[----:B------:R-:W-:-:S07]  /*0270*/  IMAD.SHL.U32 R11, R11, 0x4, RZ ;  /* 0x000000040b0b7824 */ /* 0x000fce00078e00ff */
.L_x_7:
[----:B0-----:R-:W0:Y:S02]  /*0280*/  LDCU.64 UR6, c[0x0][0x380] ;  /* 0x00007000ff0677ac */ /* 0x001e240008000a00 */
[----:B0-----:R-:W-:-:S04]  /*0290*/  IADD3 R6, P0, P1, R11, UR6, R0 ;  /* 0x000000060b067c10 */ /* 0x001fc8000f91e000 */
[----:B------:R-:W-:-:S05]  /*02a0*/  IADD3.X R7, PT, PT, RZ, UR7, RZ, P0, P1 ;  /* 0x00000007ff077c10 */ /* 0x000fca00087e24ff */
[----:B------:R-:W2:Y:S01]  /*02b0*/  LDG.E.U8 R15, desc[UR4][R6.64] ;  /* 0x00000004060f7981 */ /* 0x000ea2000c1e1100 */
[----:B------:R-:W-:Y:S01]  /*02c0*/  BSSY.RECONVERGENT B0, `(.L_x_0) ;  /* 0x000002b000007945 */ /* 0x000fe20003800200 */
[----:B------:R-:W-:Y:S01]  /*02d0*/  IMAD.MOV.U32 R8, RZ, RZ, RZ ;  /* 0x000000ffff087224 */ /* 0x000fe200078e00ff */
[----:B--2---:R-:W-:-:S13]  /*02e0*/  ISETP.NE.AND P0, PT, R15, 0xff, PT ;  /* 0x000000ff0f00780c */ /* 0x004fda0003f05270 */
[----:B-1----:R-:W-:Y:S05]  /*02f0*/  @!P0 BRA `(.L_x_1) ;  /* 0x0000000000848947 */ /* 0x002fea0003800000 */
[----:B------:R-:W0:Y:S02]  /*0300*/  LDC.64 R2, c[0x0][0x398] ;  /* 0x0000e600ff027b82 */ /* 0x000e240000000a00 */
[----:B0-----:R-:W-:-:S05]  /*0310*/  IADD3 R12, P0, PT, R15, R2, RZ ;  /* 0x000000020f0c7210 */ /* 0x001fca0007f1e0ff */
[----:B------:R-:W-:-:S05]  /*0320*/  IMAD.X R13, RZ, RZ, R3, P0 ;  /* 0x000000ffff0d7224 */ /* 0x000fca00000e0603 */
[----:B------:R-:W2:Y:S01]  /*0330*/  LDG.E.U8 R16, desc[UR4][R12.64] ;  /* 0x000000040c107981 */ /* 0x000ea2000c1e1100 */
[----:B------:R-:W-:Y:S01]  /*0340*/  BSSY.RECONVERGENT B1, `(.L_x_2) ;  /* 0x000001a000017945 */ /* 0x000fe20003800200 */
[----:B------:R-:W-:Y:S02]  /*0350*/  PRMT R10, RZ, 0x7610, R10 ;  /* 0x00007610ff0a7816 */ /* 0x000fe4000000000a */
[----:B--2---:R-:W-:-:S13]  /*0360*/  ISETP.NE.AND P0, PT, R16, RZ, PT ;  /* 0x000000ff1000720c */ /* 0x004fda0003f05270 */
[----:B------:R-:W-:Y:S05]  /*0370*/  @!P0 BRA `(.L_x_3) ;  /* 0x0000000000588947 */ /* 0x000fea0003800000 */
[----:B------:R-:W0:Y:S01]  /*0380*/  LDCU.64 UR6, c[0x0][0x390] ;  /* 0x00007200ff0677ac */ /* 0x000e220008000a00 */
[----:B------:R-:W-:Y:S01]  /*0390*/  BSSY.RECONVERGENT B2, `(.L_x_4) ;  /* 0x0000010000027945 */ /* 0x000fe20003800200 */
[----:B------:R-:W-:Y:S02]  /*03a0*/  IMAD.MOV.U32 R17, RZ, RZ, RZ ;  /* 0x000000ffff117224 */ /* 0x000fe400078e00ff */
[----:B------:R-:W-:Y:S01]  /*03b0*/  IMAD.MOV.U32 R10, RZ, RZ, RZ ;  /* 0x000000ffff0a7224 */ /* 0x000fe200078e00ff */
[----:B0-----:R-:W-:-:S05]  /*03c0*/  LEA R18, P0, R15, UR6, 0x3 ;  /* 0x000000060f127c11 */ /* 0x001fca000f8018ff */
[----:B------:R-:W-:-:S08]  /*03d0*/  IMAD.X R19, RZ, RZ, UR7, P0 ;  /* 0x00000007ff137e24 */ /* 0x000fd000080e06ff */
.L_x_5:
[----:B------:R-:W-:-:S05]  /*03e0*/  IADD3 R14, P0, PT, R17, R18, RZ ;  /* 0x00000012110e7210 */ /* 0x000fca0007f1e0ff */
[----:B0-----:R-:W-:-:S06]  /*03f0*/  IMAD.X R15, R10, 0x1, R19, P0 ;  /* 0x000000010a0f7824 */ /* 0x001fcc00000e0613 */
[----:B------:R-:W2:Y:S01]  /*0400*/  LDG.E.U8 R15, desc[UR4][R14.64] ;  /* 0x000000040e0f7981 */ /* 0x000ea2000c1e1100 */
[----:B------:R-:W-:-:S05]  /*0410*/  IADD3 R12, P0, PT, R4, R17, RZ ;  /* 0x00000011040c7210 */ /* 0x000fca0007f1e0ff */
[----:B------:R-:W-:Y:S01]  /*0420*/  IMAD.X R13, R9, 0x1, R10, P0 ;  /* 0x00000001090d7824 */ /* 0x000fe200000e060a */
[----:B------:R-:W-:-:S05]  /*0430*/  IADD3 R17, P0, PT, R17, 0x1, RZ ;  /* 0x0000000111117810 */ /* 0x000fca0007f1e0ff */
[----:B------:R-:W-:Y:S01]  /*0440*/  IMAD.X R10, RZ, RZ, R10, P0 ;  /* 0x000000ffff0a7224 */ /* 0x000fe200000e060a */
[----:B------:R-:W-:-:S04]  /*0450*/  ISETP.GE.U32.AND P0, PT, R17, R16, PT ;  /* 0x000000101100720c */ /* 0x000fc80003f06070 */
[----:B------:R-:W-:Y:S01]  /*0460*/  ISETP.GE.U32.AND.EX P0, PT, R10, RZ, PT, P0 ;  /* 0x000000ff0a00720c */ /* 0x000fe20003f06100 */
[----:B--2---:R0:W-:-:S12]  /*0470*/  STG.E.U8 desc[UR4][R12.64], R15 ;  /* 0x0000000f0c007986 */ /* 0x0041d8000c101104 */
[----:B------:R-:W-:Y:S05]  /*0480*/  @!P0 BRA `(.L_x_5) ;  /* 0xfffffffc00d48947 */ /* 0x000fea000383ffff */
[----:B------:R-:W-:Y:S05]  /*0490*/  BSYNC.RECONVERGENT B2 ;  /* 0x0000000000027941 */ /* 0x000fea0003800200 */
.L_x_4:
[----:B------:R-:W2:Y:S02]  /*04a0*/  LDG.E.U8 R7, desc[UR4][R6.64] ;  /* 0x0000000406077981 */ /* 0x000ea4000c1e1100 */
[----:B--2---:R-:W-:-:S05]  /*04b0*/  IADD3 R2, P0, PT, R7, R2, RZ ;  /* 0x0000000207027210 */ /* 0x004fca0007f1e0ff */
[----:B------:R-:W-:-:S05]  /*04c0*/  IMAD.X R3, RZ, RZ, R3, P0 ;  /* 0x000000ffff037224 */ /* 0x000fca00000e0603 */
[----:B------:R1:W5:Y:S03]  /*04d0*/  LDG.E.U8 R10, desc[UR4][R2.64] ;  /* 0x00000004020a7981 */ /* 0x000366000c1e1100 */
.L_x_3:
[----:B------:R-:W-:Y:S05]  /*04e0*/  BSYNC.RECONVERGENT B1 ;  /* 0x0000000000017941 */ /* 0x000fea0003800200 */
.L_x_2:
[----:B0----5:R-:W-:Y:S01]  /*04f0*/  LOP3.LUT R13, R10, 0xff, RZ, 0xc0, !PT ;  /* 0x000000ff0a0d7812 */ /* 0x021fe200078ec0ff */
[----:B------:R-:W-:Y:S06]  /*0500*/  BRA `(.L_x_6) ;  /* 0x0000000000187947 */ /* 0x000fec0003800000 */
.L_x_1:
[----:B------:R-:W2:Y:S01]  /*0510*/  LDG.E.U8 R7, desc[UR4][R6.64+0x1] ;  /* 0x0000010406077981 */ /* 0x000ea2000c1e1100 */
[----:B------:R-:W-:Y:S02]  /*0520*/  IMAD.MOV.U32 R2, RZ, RZ, R4 ;  /* 0x000000ffff027224 */ /* 0x000fe400078e0004 */
[----:B------:R-:W-:Y:S02]  /*0530*/  IMAD.MOV.U32 R3, RZ, RZ, R9 ;  /* 0x000000ffff037224 */ /* 0x000fe400078e0009 */
[----:B------:R-:W-:Y:S02]  /*0540*/  VIADD R0, R0, 0x1 ;  /* 0x0000000100007836 */ /* 0x000fe40000000000 */
[----:B------:R-:W-:Y:S01]  /*0550*/  IMAD.MOV.U32 R13, RZ, RZ, 0x1 ;  /* 0x00000001ff0d7424 */ /* 0x000fe200078e00ff */
[----:B--2---:R0:W-:Y:S06]  /*0560*/  STG.E.U8 desc[UR4][R2.64], R7 ;  /* 0x0000000702007986 */ /* 0x0041ec000c101104 */
.L_x_6:
[----:B------:R-:W-:Y:S05]  /*0570*/  BSYNC.RECONVERGENT B0 ;  /* 0x0000000000007941 */ /* 0x000fea0003800200 */
.L_x_0:
[----:B------:R-:W-:Y:S01]  /*0580*/  VIADD R0, R0, 0x1 ;  /* 0x0000000100007836 */ /* 0x000fe20000000000 */
[----:B------:R-:W-:-:S04]  /*0590*/  IADD3 R4, P1, PT, R4, R13, RZ ;  /* 0x0000000d04047210 */ /* 0x000fc80007f3e0ff */
[----:B------:R-:W-:Y:S01]  /*05a0*/  ISETP.GE.AND P0, PT, R0, R5, PT ;  /* 0x000000050000720c */ /* 0x000fe20003f06270 */
[----:B------:R-:W-:-:S12]  /*05b0*/  IMAD.X R9, R9, 0x1, R8, P1 ;  /* 0x0000000109097824 */ /* 0x000fd800008e0608 */
[----:B------:R-:W-:Y:S05]  /*05c0*/  @!P0 BRA `(.L_x_7) ;  /* 0xfffffffc002c8947 */ /* 0x000fea000383ffff */
[----:B------:R-:W-:Y:S05]  /*05d0*/  EXIT ;  /* 0x000000000000794d */ /* 0x000fea0003800000 */
.L_x_8:
[----:B------:R-:W-:-:S00]  /*05e0*/  BRA `(.L_x_8) ;  /* 0xfffffffc00fc7947 */ /* 0x000fc0000383ffff */
[----:B------:R-:W-:-:S00]  /*05f0*/  NOP ;  /* 0x0000000000007918 */ /* 0x000fc00000000000 */
        /* <DEDUP_REMOVED lines=8> */
.L_x_9:


//--------------------- .nv.shared.reserved.0     --------------------------
	.section	.nv.shared.reserved.0,"aw",@nobits
	.weak		__nv_reservedSMEM_offset_0_alias
	.size		__nv_reservedSMEM_offset_0_alias, 0, 64
	.other		__nv_reservedSMEM_offset_0_alias,@"STO_CUDA_RESERVED_SHARED STV_DEFAULT"
__nv_reservedSMEM_offset_0_alias:
	.zero		0
	.zero		64


//--------------------- .nv.constant0._Z6decodePhS_PyS_i --------------------------
	.section	.nv.constant0._Z6decodePhS_PyS_i,"a",@progbits
	.sectionflags	@""
	.align	4
.nv.constant0._Z6decodePhS_PyS_i:
	.zero		932


//--------------------- SYMBOLS --------------------------

	.type		.nv.reservedSmem.offset0,@object
	.size		.nv.reservedSmem.offset0,0x4
